//
// Generated by NVIDIA NVVM Compiler
//
// Compiler Build ID: CL-36424714
// Cuda compilation tools, release 13.0, V13.0.88
// Based on NVVM 20.0.0
//

.version 9.0
.target sm_100
.address_size 64

	// .globl	_Z9transposePiS_ii
// _ZZ16transpose_sharedPiS_iiE4temp has been demoted

.visible .entry _Z9transposePiS_ii(
	.param .u64 .ptr .align 1 _Z9transposePiS_ii_param_0,
	.param .u64 .ptr .align 1 _Z9transposePiS_ii_param_1,
	.param .u32 _Z9transposePiS_ii_param_2,
	.param .u32 _Z9transposePiS_ii_param_3
)
{
	.reg .pred 	%p<4>;
	.reg .b32 	%r<16>;
	.reg .b64 	%rd<9>;

	ld.param.u64 	%rd1, [_Z9transposePiS_ii_param_0];
	ld.param.u64 	%rd2, [_Z9transposePiS_ii_param_1];
	ld.param.u32 	%r3, [_Z9transposePiS_ii_param_2];
	ld.param.u32 	%r5, [_Z9transposePiS_ii_param_3];
	mov.u32 	%r6, %ntid.x;
	mov.u32 	%r7, %ctaid.x;
	mov.u32 	%r8, %tid.x;
	mad.lo.s32 	%r1, %r6, %r7, %r8;
	mov.u32 	%r9, %ntid.y;
	mov.u32 	%r10, %ctaid.y;
	mov.u32 	%r11, %tid.y;
	mad.lo.s32 	%r12, %r9, %r10, %r11;
	setp.ge.s32 	%p1, %r1, %r3;
	setp.ge.s32 	%p2, %r12, %r5;
	or.pred  	%p3, %p1, %p2;
	@%p3 bra 	$L__BB0_2;
	cvta.to.global.u64 	%rd3, %rd1;
	cvta.to.global.u64 	%rd4, %rd2;
	mad.lo.s32 	%r13, %r3, %r12, %r1;
	mad.lo.s32 	%r14, %r5, %r1, %r12;
	mul.wide.s32 	%rd5, %r13, 4;
	add.s64 	%rd6, %rd3, %rd5;
	ld.global.u32 	%r15, [%rd6];
	mul.wide.s32 	%rd7, %r14, 4;
	add.s64 	%rd8, %rd4, %rd7;
	st.global.u32 	[%rd8], %r15;
$L__BB0_2:
	ret;

}
	// .globl	_Z16transpose_sharedPiS_ii
.visible .entry _Z16transpose_sharedPiS_ii(
	.param .u64 .ptr .align 1 _Z16transpose_sharedPiS_ii_param_0,
	.param .u64 .ptr .align 1 _Z16transpose_sharedPiS_ii_param_1,
	.param .u32 _Z16transpose_sharedPiS_ii_param_2,
	.param .u32 _Z16transpose_sharedPiS_ii_param_3
)
{
	.reg .pred 	%p<7>;
	.reg .b32 	%r<29>;
	.reg .b32 	%f<3>;
	.reg .b64 	%rd<9>;
	// demoted variable
	.shared .align 4 .b8 _ZZ16transpose_sharedPiS_iiE4temp[4224];
	ld.param.u64 	%rd1, [_Z16transpose_sharedPiS_ii_param_0];
	ld.param.u64 	%rd2, [_Z16transpose_sharedPiS_ii_param_1];
	ld.param.u32 	%r9, [_Z16transpose_sharedPiS_ii_param_2];
	ld.param.u32 	%r11, [_Z16transpose_sharedPiS_ii_param_3];
	mov.u32 	%r12, %ctaid.x;
	mov.u32 	%r13, %ntid.x;
	mul.lo.s32 	%r1, %r12, %r13;
	mov.u32 	%r2, %tid.x;
	add.s32 	%r3, %r1, %r2;
	mov.u32 	%r14, %ctaid.y;
	mov.u32 	%r15, %ntid.y;
	mul.lo.s32 	%r4, %r14, %r15;
	mov.u32 	%r5, %tid.y;
	add.s32 	%r16, %r4, %r5;
	setp.ge.s32 	%p1, %r3, %r9;
	setp.ge.s32 	%p2, %r16, %r11;
	or.pred  	%p3, %p1, %p2;
	@%p3 bra 	$L__BB1_2;
	cvta.to.global.u64 	%rd3, %rd1;
	mad.lo.s32 	%r17, %r9, %r16, %r3;
	mul.wide.s32 	%rd4, %r17, 4;
	add.s64 	%rd5, %rd3, %rd4;
	ld.global.u32 	%r18, [%rd5];
	cvt.rn.f32.s32 	%f1, %r18;
	mov.u32 	%r19, _ZZ16transpose_sharedPiS_iiE4temp;
	mad.lo.s32 	%r20, %r5, 132, %r19;
	shl.b32 	%r21, %r2, 2;
	add.s32 	%r22, %r20, %r21;
	st.shared.f32 	[%r22], %f1;
$L__BB1_2:
	bar.sync 	0;
	add.s32 	%r7, %r4, %r2;
	add.s32 	%r8, %r1, %r5;
	setp.ge.s32 	%p4, %r7, %r11;
	setp.ge.s32 	%p5, %r8, %r9;
	or.pred  	%p6, %p5, %p4;
	@%p6 bra 	$L__BB1_4;
	mad.lo.s32 	%r23, %r11, %r8, %r7;
	mov.u32 	%r24, _ZZ16transpose_sharedPiS_iiE4temp;
	mad.lo.s32 	%r25, %r2, 132, %r24;
	shl.b32 	%r26, %r5, 2;
	add.s32 	%r27, %r25, %r26;
	ld.shared.f32 	%f2, [%r27];
	cvt.rzi.s32.f32 	%r28, %f2;
	cvta.to.global.u64 	%rd6, %rd2;
	mul.wide.s32 	%rd7, %r23, 4;
	add.s64 	%rd8, %rd6, %rd7;
	st.global.u32 	[%rd8], %r28;
$L__BB1_4:
	ret;

}


// ===== COMPILED SASS (sm_100) =====

	.target	sm_100

	.elftype	@"ET_EXEC"


//--------------------- .note.nv.tkinfo           --------------------------
	.section	.note.nv.tkinfo,"",@"SHT_NOTE"
	.sectionflags	@"SHF_NOTE_NV_TKINFO"
	.tkinfo
        /*0018*/ 	.word	0x00000002
        /*0030*/ 	.string	""
        /*0030*/ 	.string	"ptxas"
        /*0030*/ 	.string	"Cuda compilation tools, release 13.0, V13.0.88"
        /*0030*/ 	.string	"Build cuda_13.0.r13.0/compiler.36424714_0"
        /*0030*/ 	.string	"-arch sm_100 -m 64 "



//--------------------- .note.nv.cuinfo           --------------------------
	.section	.note.nv.cuinfo,"",@"SHT_NOTE"
	.sectionflags	@"SHF_NOTE_NV_CUINFO"
        /*0018*/ 	.short	0x0002
        /*001a*/ 	.short	0x0064
        /*001c*/ 	.short	0x0082
	.zero		2


//--------------------- .nv.info                  --------------------------
	.section	.nv.info,"",@"SHT_CUDA_INFO"
	.align	4


	//----- nvinfo : EIATTR_REGCOUNT
	.align		4
        /*0000*/ 	.byte	0x04, 0x2f
        /*0002*/ 	.short	(.L_1 - .L_0)
	.align		4
.L_0:
        /*0004*/ 	.word	index@(_Z9transposePiS_ii)
        /*0008*/ 	.word	0x0000000a


	//----- nvinfo : EIATTR_FRAME_SIZE
	.align		4
.L_1:
        /*000c*/ 	.byte	0x04, 0x11
        /*000e*/ 	.short	(.L_3 - .L_2)
	.align		4
.L_2:
        /*0010*/ 	.word	index@(_Z9transposePiS_ii)
        /*0014*/ 	.word	0x00000000


	//----- nvinfo : EIATTR_REGCOUNT
	.align		4
.L_3:
        /*0018*/ 	.byte	0x04, 0x2f
        /*001a*/ 	.short	(.L_5 - .L_4)
	.align		4
.L_4:
        /*001c*/ 	.word	index@(_Z16transpose_sharedPiS_ii)
        /*0020*/ 	.word	0x0000000e


	//----- nvinfo : EIATTR_FRAME_SIZE
	.align		4
.L_5:
        /*0024*/ 	.byte	0x04, 0x11
        /*0026*/ 	.short	(.L_7 - .L_6)
	.align		4
.L_6:
        /*0028*/ 	.word	index@(_Z16transpose_sharedPiS_ii)
        /*002c*/ 	.word	0x00000000


	//----- nvinfo : EIATTR_MIN_STACK_SIZE
	.align		4
.L_7:
        /*0030*/ 	.byte	0x04, 0x12
        /*0032*/ 	.short	(.L_9 - .L_8)
	.align		4
.L_8:
        /*0034*/ 	.word	index@(_Z16transpose_sharedPiS_ii)
        /*0038*/ 	.word	0x00000000


	//----- nvinfo : EIATTR_MIN_STACK_SIZE
	.align		4
.L_9:
        /*003c*/ 	.byte	0x04, 0x12
        /*003e*/ 	.short	(.L_11 - .L_10)
	.align		4
.L_10:
        /*0040*/ 	.word	index@(_Z9transposePiS_ii)
        /*0044*/ 	.word	0x00000000
.L_11:


//--------------------- .nv.compat                --------------------------
	.section	.nv.compat,"",@"SHT_CUDA_COMPAT_INFO"
	.align	4
        /*0000*/ 	.byte	0x02, 0x09, 0x00, 0x00, 0x02, 0x02, 0x01, 0x00, 0x02, 0x05, 0x05, 0x00, 0x03, 0x07, 0x01, 0x01
        /*0010*/ 	.byte	0x02, 0x03, 0x00, 0x00, 0x02, 0x06, 0x01, 0x00, 0x04, 0x0b, 0x08, 0x00, 0x09, 0x00, 0x00, 0x00
        /*0020*/ 	.byte	0x00, 0x00, 0x00, 0x00


//--------------------- .nv.info._Z16transpose_sharedPiS_ii --------------------------
	.section	.nv.info._Z16transpose_sharedPiS_ii,"",@"SHT_CUDA_INFO"
	.sectionflags	@""
	.align	4


	//----- nvinfo : EIATTR_CUDA_API_VERSION
	.align		4
        /*0000*/ 	.byte	0x04, 0x37
        /*0002*/ 	.short	(.L_13 - .L_12)
.L_12:
        /*0004*/ 	.word	0x00000082


	//----- nvinfo : EIATTR_KPARAM_INFO
	.align		4
.L_13:
        /*0008*/ 	.byte	0x04, 0x17
        /*000a*/ 	.short	(.L_15 - .L_14)
.L_14:
        /*000c*/ 	.word	0x00000000
        /*0010*/ 	.short	0x0003
        /*0012*/ 	.short	0x0014
        /*0014*/ 	.byte	0x00, 0xf0, 0x11, 0x00


	//----- nvinfo : EIATTR_KPARAM_INFO
	.align		4
.L_15:
        /*0018*/ 	.byte	0x04, 0x17
        /*001a*/ 	.short	(.L_17 - .L_16)
.L_16:
        /*001c*/ 	.word	0x00000000
        /*0020*/ 	.short	0x0002
        /*0022*/ 	.short	0x0010
        /*0024*/ 	.byte	0x00, 0xf0, 0x11, 0x00


	//----- nvinfo : EIATTR_KPARAM_INFO
	.align		4
.L_17:
        /*0028*/ 	.byte	0x04, 0x17
        /*002a*/ 	.short	(.L_19 - .L_18)
.L_18:
        /*002c*/ 	.word	0x00000000
        /*0030*/ 	.short	0x0001
        /*0032*/ 	.short	0x0008
        /*0034*/ 	.byte	0x00, 0xf5, 0x21, 0x00


	//----- nvinfo : EIATTR_KPARAM_INFO
	.align		4
.L_19:
        /*0038*/ 	.byte	0x04, 0x17
        /*003a*/ 	.short	(.L_21 - .L_20)
.L_20:
        /*003c*/ 	.word	0x00000000
        /*0040*/ 	.short	0x0000
        /*0042*/ 	.short	0x0000
        /*0044*/ 	.byte	0x00, 0xf5, 0x21, 0x00


	//----- nvinfo : EIATTR_SPARSE_MMA_MASK
	.align		4
.L_21:
        /*0048*/ 	.byte	0x03, 0x50
        /*004a*/ 	.short	0x0000


	//----- nvinfo : EIATTR_MAXREG_COUNT
	.align		4
        /*004c*/ 	.byte	0x03, 0x1b
        /*004e*/ 	.short	0x00ff


	//----- nvinfo : EIATTR_NUM_BARRIERS
	.align		4
        /*0050*/ 	.byte	0x02, 0x4c
        /*0052*/ 	.byte	0x01
	.zero		1


	//----- nvinfo : EIATTR_MERCURY_ISA_VERSION
	.align		4
        /*0054*/ 	.byte	0x03, 0x5f
        /*0056*/ 	.short	0x0101


	//----- nvinfo : EIATTR_VRC_CTA_INIT_COUNT
	.align		4
        /*0058*/ 	.byte	0x02, 0x4a
	.zero		1
	.zero		1


	//----- nvinfo : EIATTR_EXIT_INSTR_OFFSETS
	.align		4
        /*005c*/ 	.byte	0x04, 0x1c
        /*005e*/ 	.short	(.L_23 - .L_22)


	//   ....[0]....
.L_22:
        /*0060*/ 	.word	0x000001f0


	//   ....[1]....
        /*0064*/ 	.word	0x000002b0


	//----- nvinfo : EIATTR_CBANK_PARAM_SIZE
	.align		4
.L_23:
        /*0068*/ 	.byte	0x03, 0x19
        /*006a*/ 	.short	0x0018


	//----- nvinfo : EIATTR_PARAM_CBANK
	.align		4
        /*006c*/ 	.byte	0x04, 0x0a
        /*006e*/ 	.short	(.L_25 - .L_24)
	.align		4
.L_24:
        /*0070*/ 	.word	index@(.nv.constant0._Z16transpose_sharedPiS_ii)
        /*0074*/ 	.short	0x0380
        /*0076*/ 	.short	0x0018


	//----- nvinfo : EIATTR_SW_WAR
	.align		4
.L_25:
        /*0078*/ 	.byte	0x04, 0x36
        /*007a*/ 	.short	(.L_27 - .L_26)
.L_26:
        /*007c*/ 	.word	0x00000008
.L_27:


//--------------------- .nv.info._Z9transposePiS_ii --------------------------
	.section	.nv.info._Z9transposePiS_ii,"",@"SHT_CUDA_INFO"
	.sectionflags	@""
	.align	4


	//----- nvinfo : EIATTR_CUDA_API_VERSION
	.align		4
        /*0000*/ 	.byte	0x04, 0x37
        /*0002*/ 	.short	(.L_29 - .L_28)
.L_28:
        /*0004*/ 	.word	0x00000082


	//----- nvinfo : EIATTR_KPARAM_INFO
	.align		4
.L_29:
        /*0008*/ 	.byte	0x04, 0x17
        /*000a*/ 	.short	(.L_31 - .L_30)
.L_30:
        /*000c*/ 	.word	0x00000000
        /*0010*/ 	.short	0x0003
        /*0012*/ 	.short	0x0014
        /*0014*/ 	.byte	0x00, 0xf0, 0x11, 0x00


	//----- nvinfo : EIATTR_KPARAM_INFO
	.align		4
.L_31:
        /*0018*/ 	.byte	0x04, 0x17
        /*001a*/ 	.short	(.L_33 - .L_32)
.L_32:
        /*001c*/ 	.word	0x00000000
        /*0020*/ 	.short	0x0002
        /*0022*/ 	.short	0x0010
        /*0024*/ 	.byte	0x00, 0xf0, 0x11, 0x00


	//----- nvinfo : EIATTR_KPARAM_INFO
	.align		4
.L_33:
        /*0028*/ 	.byte	0x04, 0x17
        /*002a*/ 	.short	(.L_35 - .L_34)
.L_34:
        /*002c*/ 	.word	0x00000000
        /*0030*/ 	.short	0x0001
        /*0032*/ 	.short	0x0008
        /*0034*/ 	.byte	0x00, 0xf5, 0x21, 0x00


	//----- nvinfo : EIATTR_KPARAM_INFO
	.align		4
.L_35:
        /*0038*/ 	.byte	0x04, 0x17
        /*003a*/ 	.short	(.L_37 - .L_36)
.L_36:
        /*003c*/ 	.word	0x00000000
        /*0040*/ 	.short	0x0000
        /*0042*/ 	.short	0x0000
        /*0044*/ 	.byte	0x00, 0xf5, 0x21, 0x00


	//----- nvinfo : EIATTR_SPARSE_MMA_MASK
	.align		4
.L_37:
        /*0048*/ 	.byte	0x03, 0x50
        /*004a*/ 	.short	0x0000


	//----- nvinfo : EIATTR_MAXREG_COUNT
	.align		4
        /*004c*/ 	.byte	0x03, 0x1b
        /*004e*/ 	.short	0x00ff


	//----- nvinfo : EIATTR_MERCURY_ISA_VERSION
	.align		4
        /*0050*/ 	.byte	0x03, 0x5f
        /*0052*/ 	.short	0x0101


	//----- nvinfo : EIATTR_VRC_CTA_INIT_COUNT
	.align		4
        /*0054*/ 	.byte	0x02, 0x4a
	.zero		1
	.zero		1


	//----- nvinfo : EIATTR_EXIT_INSTR_OFFSETS
	.align		4
        /*0058*/ 	.byte	0x04, 0x1c
        /*005a*/ 	.short	(.L_39 - .L_38)


	//   ....[0]....
.L_38:
        /*005c*/ 	.word	0x000000c0


	//   ....[1]....
        /*0060*/ 	.word	0x00000160


	//----- nvinfo : EIATTR_CBANK_PARAM_SIZE
	.align		4
.L_39:
        /*0064*/ 	.byte	0x03, 0x19
        /*0066*/ 	.short	0x0018


	//----- nvinfo : EIATTR_PARAM_CBANK
	.align		4
        /*0068*/ 	.byte	0x04, 0x0a
        /*006a*/ 	.short	(.L_41 - .L_40)
	.align		4
.L_40:
        /*006c*/ 	.word	index@(.nv.constant0._Z9transposePiS_ii)
        /*0070*/ 	.short	0x0380
        /*0072*/ 	.short	0x0018


	//----- nvinfo : EIATTR_SW_WAR
	.align		4
.L_41:
        /*0074*/ 	.byte	0x04, 0x36
        /*0076*/ 	.short	(.L_43 - .L_42)
.L_42:
        /*0078*/ 	.word	0x00000008
.L_43:


//--------------------- .nv.callgraph             --------------------------
	.section	.nv.callgraph,"",@"SHT_CUDA_CALLGRAPH"
	.align	4
	.sectionentsize	8
	.align		4
        /*0000*/ 	.word	0x00000000
	.align		4
        /*0004*/ 	.word	0xffffffff
	.align		4
        /*0008*/ 	.word	0x00000000
	.align		4
        /*000c*/ 	.word	0xfffffffe
	.align		4
        /*0010*/ 	.word	0x00000000
	.align		4
        /*0014*/ 	.word	0xfffffffd
	.align		4
        /*0018*/ 	.word	0x00000000
	.align		4
        /*001c*/ 	.word	0xfffffffc


//--------------------- .text._Z16transpose_sharedPiS_ii --------------------------
	.section	.text._Z16transpose_sharedPiS_ii,"ax",@progbits
	.align	128
        .global         _Z16transpose_sharedPiS_ii
        .type           _Z16transpose_sharedPiS_ii,@function
        .size           _Z16transpose_sharedPiS_ii,(.L_x_2 - _Z16transpose_sharedPiS_ii)
        .other          _Z16transpose_sharedPiS_ii,@"STO_CUDA_ENTRY STV_DEFAULT"
_Z16transpose_sharedPiS_ii:
.text._Z16transpose_sharedPiS_ii:
[----:B------:R-:W-:Y:S01]  /*0000*/  LDC R1, c[0x0][0x37c] ;  /* 0x0000df00ff017b82 */ /* 0x000fe20000000800 */
[----:B------:R-:W0:Y:S07]  /*0010*/  S2R R11, SR_TID.Y ;  /* 0x00000000000b7919 */ /* 0x000e2e0000002200 */
[----:B------:R-:W1:Y:S01]  /*0020*/  S2UR UR5, SR_CTAID.Y ;  /* 0x00000000000579c3 */ /* 0x000e620000002600 */
[----:B------:R-:W2:Y:S01]  /*0030*/  LDCU UR6, c[0x0][0x360] ;  /* 0x00006c00ff0677ac */ /* 0x000ea20008000800 */
[----:B------:R-:W3:Y:S01]  /*0040*/  S2R R9, SR_TID.X ;  /* 0x0000000000097919 */ /* 0x000ee20000002100 */
[----:B------:R-:W1:Y:S05]  /*0050*/  LDCU UR7, c[0x0][0x364] ;  /* 0x00006c80ff0777ac */ /* 0x000e6a0008000800 */
[----:B------:R-:W2:Y:S01]  /*0060*/  S2UR UR4, SR_CTAID.X ;  /* 0x00000000000479c3 */ /* 0x000ea20000002500 */
[----:B------:R-:W4:Y:S01]  /*0070*/  LDCU.64 UR8, c[0x0][0x390] ;  /* 0x00007200ff0877ac */ /* 0x000f220008000a00 */
[----:B-1----:R-:W-:-:S06]  /*0080*/  UIMAD UR5, UR5, UR7, URZ ;  /* 0x00000007050572a4 */ /* 0x002fcc000f8e02ff */
[----:B0-----:R-:W-:Y:S01]  /*0090*/  VIADD R5, R11, UR5 ;  /* 0x000000050b057c36 */ /* 0x001fe20008000000 */
[----:B--2---:R-:W-:Y:S01]  /*00a0*/  UIMAD UR4, UR4, UR6, URZ ;  /* 0x00000006040472a4 */ /* 0x004fe2000f8e02ff */
[----:B------:R-:W0:Y:S03]  /*00b0*/  LDCU.64 UR6, c[0x0][0x358] ;  /* 0x00006b00ff0677ac */ /* 0x000e260008000a00 */
[----:B----4-:R-:W-:Y:S02]  /*00c0*/  ISETP.GE.AND P0, PT, R5, UR9, PT ;  /* 0x0000000905007c0c */ /* 0x010fe4000bf06270 */
[----:B---3--:R-:W-:-:S05]  /*00d0*/  VIADD R0, R9, UR4 ;  /* 0x0000000409007c36 */ /* 0x008fca0008000000 */
[----:B------:R-:W-:-:S13]  /*00e0*/  ISETP.GE.OR P0, PT, R0, UR8, P0 ;  /* 0x0000000800007c0c */ /* 0x000fda0008706670 */
[----:B------:R-:W1:Y:S01]  /*00f0*/  @!P0 LDC.64 R2, c[0x0][0x380] ;  /* 0x0000e000ff028b82 */ /* 0x000e620000000a00 */
[----:B------:R-:W-:-:S04]  /*0100*/  @!P0 IMAD R5, R5, UR8, R0 ;  /* 0x0000000805058c24 */ /* 0x000fc8000f8e0200 */
[----:B-1----:R-:W-:-:S06]  /*0110*/  @!P0 IMAD.WIDE R2, R5, 0x4, R2 ;  /* 0x0000000405028825 */ /* 0x002fcc00078e0202 */
[----:B0-----:R-:W2:Y:S01]  /*0120*/  @!P0 LDG.E R2, desc[UR6][R2.64] ;  /* 0x0000000602028981 */ /* 0x001ea2000c1e1900 */
[----:B------:R-:W-:Y:S01]  /*0130*/  @!P0 MOV R0, 0x400 ;  /* 0x0000040000008802 */ /* 0x000fe20000000f00 */
[----:B------:R-:W-:Y:S01]  /*0140*/  VIADD R7, R11, UR4 ;  /* 0x000000040b077c36 */ /* 0x000fe20008000000 */
[----:B------:R-:W-:Y:S01]  /*0150*/  IADD3 R4, PT, PT, R9, UR5, RZ ;  /* 0x0000000509047c10 */ /* 0x000fe2000fffe0ff */
[----:B------:R-:W0:Y:S03]  /*0160*/  @!P0 S2R R5, SR_CgaCtaId ;  /* 0x0000000000058919 */ /* 0x000e260000008800 */
[----:B------:R-:W-:-:S04]  /*0170*/  ISETP.GE.AND P1, PT, R4, UR9, PT ;  /* 0x0000000904007c0c */ /* 0x000fc8000bf26270 */
[----:B------:R-:W-:Y:S02]  /*0180*/  ISETP.GE.OR P1, PT, R7, UR8, P1 ;  /* 0x0000000807007c0c */ /* 0x000fe40008f26670 */
[----:B0-----:R-:W-:-:S05]  /*0190*/  @!P0 LEA R0, R5, R0, 0x18 ;  /* 0x0000000005008211 */ /* 0x001fca00078ec0ff */
[----:B------:R-:W-:-:S05]  /*01a0*/  @!P0 IMAD R0, R11, 0x84, R0 ;  /* 0x000000840b008824 */ /* 0x000fca00078e0200 */
[----:B------:R-:W-:Y:S02]  /*01b0*/  @!P0 LEA R5, R9, R0, 0x2 ;  /* 0x0000000009058211 */ /* 0x000fe400078e10ff */
[----:B--2---:R-:W-:-:S05]  /*01c0*/  @!P0 I2FP.F32.S32 R0, R2 ;  /* 0x0000000200008245 */ /* 0x004fca0000201400 */
[----:B------:R0:W-:Y:S01]  /*01d0*/  @!P0 STS [R5], R0 ;  /* 0x0000000005008388 */ /* 0x0001e20000000800 */
[----:B------:R-:W-:Y:S06]  /*01e0*/  BAR.SYNC.DEFER_BLOCKING 0x0 ;  /* 0x0000000000007b1d */ /* 0x000fec0000010000 */
[----:B------:R-:W-:Y:S05]  /*01f0*/  @P1 EXIT ;  /* 0x000000000000194d */ /* 0x000fea0003800000 */
[----:B------:R-:W1:Y:S01]  /*0200*/  S2R R3, SR_CgaCtaId ;  /* 0x0000000000037919 */ /* 0x000e620000008800 */
[----:B0-----:R-:W-:Y:S01]  /*0210*/  MOV R0, 0x400 ;  /* 0x0000040000007802 */ /* 0x001fe20000000f00 */
[----:B------:R-:W-:-:S03]  /*0220*/  IMAD R7, R7, UR9, R4 ;  /* 0x0000000907077c24 */ /* 0x000fc6000f8e0204 */
[----:B-1----:R-:W-:Y:S02]  /*0230*/  LEA R0, R3, R0, 0x18 ;  /* 0x0000000003007211 */ /* 0x002fe400078ec0ff */
[----:B------:R-:W0:Y:S03]  /*0240*/  LDC.64 R2, c[0x0][0x388] ;  /* 0x0000e200ff027b82 */ /* 0x000e260000000a00 */
[----:B------:R-:W-:-:S04]  /*0250*/  IMAD R0, R9, 0x84, R0 ;  /* 0x0000008409007824 */ /* 0x000fc800078e0200 */
[----:B------:R-:W-:-:S06]  /*0260*/  IMAD R0, R11, 0x4, R0 ;  /* 0x000000040b007824 */ /* 0x000fcc00078e0200 */
[----:B------:R-:W1:Y:S01]  /*0270*/  LDS R0, [R0] ;  /* 0x0000000000007984 */ /* 0x000e620000000800 */
[----:B0-----:R-:W-:Y:S01]  /*0280*/  IMAD.WIDE R2, R7, 0x4, R2 ;  /* 0x0000000407027825 */ /* 0x001fe200078e0202 */
[----:B-1----:R-:W0:Y:S04]  /*0290*/  F2I.TRUNC.NTZ R5, R0 ;  /* 0x0000000000057305 */ /* 0x002e28000020f100 */
[----:B0-----:R-:W-:Y:S01]  /*02a0*/  STG.E desc[UR6][R2.64], R5 ;  /* 0x0000000502007986 */ /* 0x001fe2000c101906 */
[----:B------:R-:W-:Y:S05]  /*02b0*/  EXIT ;  /* 0x000000000000794d */ /* 0x000fea0003800000 */
.L_x_0:
[----:B------:R-:W-:-:S00]  /*02c0*/  BRA `(.L_x_0) ;  /* 0xfffffffc00fc7947 */ /* 0x000fc0000383ffff */
[----:B------:R-:W-:-:S00]  /*02d0*/  NOP ;  /* 0x0000000000007918 */ /* 0x000fc00000000000 */
        /* <DEDUP_REMOVED lines=10> */
.L_x_2:


//--------------------- .text._Z9transposePiS_ii  --------------------------
	.section	.text._Z9transposePiS_ii,"ax",@progbits
	.align	128
        .global         _Z9transposePiS_ii
        .type           _Z9transposePiS_ii,@function
        .size           _Z9transposePiS_ii,(.L_x_3 - _Z9transposePiS_ii)
        .other          _Z9transposePiS_ii,@"STO_CUDA_ENTRY STV_DEFAULT"
_Z9transposePiS_ii:
.text._Z9transposePiS_ii:
[----:B------:R-:W-:Y:S01]  /*0000*/  LDC R1, c[0x0][0x37c] ;  /* 0x0000df00ff017b82 */ /* 0x000fe20000000800 */
[----:B------:R-:W0:Y:S01]  /*0010*/  S2R R7, SR_CTAID.Y ;  /* 0x0000000000077919 */ /* 0x000e220000002600 */
[----:B------:R-:W1:Y:S01]  /*0020*/  LDCU UR4, c[0x0][0x360] ;  /* 0x00006c00ff0477ac */ /* 0x000e620008000800 */
[----:B------:R-:W0:Y:S01]  /*0030*/  S2R R2, SR_TID.Y ;  /* 0x0000000000027919 */ /* 0x000e220000002200 */
[----:B------:R-:W0:Y:S01]  /*0040*/  LDCU UR5, c[0x0][0x364] ;  /* 0x00006c80ff0577ac */ /* 0x000e220008000800 */
[----:B------:R-:W1:Y:S01]  /*0050*/  S2R R0, SR_CTAID.X ;  /* 0x0000000000007919 */ /* 0x000e620000002500 */
[----:B------:R-:W2:Y:S01]  /*0060*/  LDCU.64 UR6, c[0x0][0x390] ;  /* 0x00007200ff0677ac */ /* 0x000ea20008000a00 */
[----:B------:R-:W1:Y:S01]  /*0070*/  S2R R3, SR_TID.X ;  /* 0x0000000000037919 */ /* 0x000e620000002100 */
[----:B0-----:R-:W-:-:S05]  /*0080*/  IMAD R7, R7, UR5, R2 ;  /* 0x0000000507077c24 */ /* 0x001fca000f8e0202 */
[----:B--2---:R-:W-:Y:S01]  /*0090*/  ISETP.GE.AND P0, PT, R7, UR7, PT ;  /* 0x0000000707007c0c */ /* 0x004fe2000bf06270 */
[----:B-1----:R-:W-:-:S05]  /*00a0*/  IMAD R0, R0, UR4, R3 ;  /* 0x0000000400007c24 */ /* 0x002fca000f8e0203 */
[----:B------:R-:W-:-:S13]  /*00b0*/  ISETP.GE.OR P0, PT, R0, UR6, P0 ;  /* 0x0000000600007c0c */ /* 0x000fda0008706670 */
[----:B------:R-:W-:Y:S05]  /*00c0*/  @P0 EXIT ;  /* 0x000000000000094d */ /* 0x000fea0003800000 */
[----:B------:R-:W0:Y:S01]  /*00d0*/  LDC.64 R2, c[0x0][0x380] ;  /* 0x0000e000ff027b82 */ /* 0x000e220000000a00 */
[----:B------:R-:W1:Y:S01]  /*00e0*/  LDCU.64 UR4, c[0x0][0x358] ;  /* 0x00006b00ff0477ac */ /* 0x000e620008000a00 */
[----:B------:R-:W-:-:S04]  /*00f0*/  IMAD R5, R7, UR6, R0 ;  /* 0x0000000607057c24 */ /* 0x000fc8000f8e0200 */
[----:B0-----:R-:W-:Y:S02]  /*0100*/  IMAD.WIDE R2, R5, 0x4, R2 ;  /* 0x0000000405027825 */ /* 0x001fe400078e0202 */
[----:B------:R-:W0:Y:S04]  /*0110*/  LDC.64 R4, c[0x0][0x388] ;  /* 0x0000e200ff047b82 */ /* 0x000e280000000a00 */
[----:B-1----:R-:W2:Y:S01]  /*0120*/  LDG.E R3, desc[UR4][R2.64] ;  /* 0x0000000402037981 */ /* 0x002ea2000c1e1900 */
[----:B------:R-:W-:-:S04]  /*0130*/  IMAD R7, R0, UR7, R7 ;  /* 0x0000000700077c24 */ /* 0x000fc8000f8e0207 */
[----:B0-----:R-:W-:-:S05]  /*0140*/  IMAD.WIDE R4, R7, 0x4, R4 ;  /* 0x0000000407047825 */ /* 0x001fca00078e0204 */
[----:B--2---:R-:W-:Y:S01]  /*0150*/  STG.E desc[UR4][R4.64], R3 ;  /* 0x0000000304007986 */ /* 0x004fe2000c101904 */
[----:B------:R-:W-:Y:S05]  /*0160*/  EXIT ;  /* 0x000000000000794d */ /* 0x000fea0003800000 */
.L_x_1:
        /* <DEDUP_REMOVED lines=9> */
.L_x_3:


//--------------------- .nv.shared._Z16transpose_sharedPiS_ii --------------------------
	.section	.nv.shared._Z16transpose_sharedPiS_ii,"aw",@nobits
	.sectionflags	@""
	.align	4
.nv.shared._Z16transpose_sharedPiS_ii:
	.zero		5248


//--------------------- .nv.shared.reserved.0     --------------------------
	.section	.nv.shared.reserved.0,"aw",@nobits
	.weak		__nv_reservedSMEM_offset_0_alias
	.size		__nv_reservedSMEM_offset_0_alias, 0, 64
	.other		__nv_reservedSMEM_offset_0_alias,@"STO_CUDA_RESERVED_SHARED STV_DEFAULT"
__nv_reservedSMEM_offset_0_alias:
	.zero		0
	.zero		64


//--------------------- .nv.constant0._Z16transpose_sharedPiS_ii --------------------------
	.section	.nv.constant0._Z16transpose_sharedPiS_ii,"a",@progbits
	.sectionflags	@""
	.align	4
.nv.constant0._Z16transpose_sharedPiS_ii:
	.zero		920


//--------------------- .nv.constant0._Z9transposePiS_ii --------------------------
	.section	.nv.constant0._Z9transposePiS_ii,"a",@progbits
	.sectionflags	@""
	.align	4
.nv.constant0._Z9transposePiS_ii:
	.zero		920


//--------------------- SYMBOLS --------------------------

	.type		.nv.reservedSmem.offset0,@object
	.size		.nv.reservedSmem.offset0,0x4
	.type		.nv.reservedSmem.cap,@object
	.size		.nv.reservedSmem.cap,0x4
